//
// Generated by NVIDIA NVVM Compiler
//
// Compiler Build ID: CL-36424714
// Cuda compilation tools, release 13.0, V13.0.88
// Based on NVVM 20.0.0
//

.version 9.0
.target sm_100
.address_size 64

	// .globl	_Z3addPKiS0_Pi
// _ZZ8stentialPKiPiE3tmp has been demoted

.visible .entry _Z3addPKiS0_Pi(
	.param .u64 .ptr .align 1 _Z3addPKiS0_Pi_param_0,
	.param .u64 .ptr .align 1 _Z3addPKiS0_Pi_param_1,
	.param .u64 .ptr .align 1 _Z3addPKiS0_Pi_param_2
)
{
	.reg .b32 	%r<8>;
	.reg .b64 	%rd<11>;

	ld.param.u64 	%rd1, [_Z3addPKiS0_Pi_param_0];
	ld.param.u64 	%rd2, [_Z3addPKiS0_Pi_param_1];
	ld.param.u64 	%rd3, [_Z3addPKiS0_Pi_param_2];
	cvta.to.global.u64 	%rd4, %rd3;
	cvta.to.global.u64 	%rd5, %rd2;
	cvta.to.global.u64 	%rd6, %rd1;
	mov.u32 	%r1, %tid.x;
	mov.u32 	%r2, %ctaid.x;
	mov.u32 	%r3, %ntid.x;
	mad.lo.s32 	%r4, %r2, %r3, %r1;
	mul.wide.u32 	%rd7, %r4, 4;
	add.s64 	%rd8, %rd6, %rd7;
	ld.global.u32 	%r5, [%rd8];
	add.s64 	%rd9, %rd5, %rd7;
	ld.global.u32 	%r6, [%rd9];
	add.s32 	%r7, %r6, %r5;
	add.s64 	%rd10, %rd4, %rd7;
	st.global.u32 	[%rd10], %r7;
	ret;

}
	// .globl	_Z8stentialPKiPi
.visible .entry _Z8stentialPKiPi(
	.param .u64 .ptr .align 1 _Z8stentialPKiPi_param_0,
	.param .u64 .ptr .align 1 _Z8stentialPKiPi_param_1
)
{
	.reg .pred 	%p<4>;
	.reg .b32 	%r<59>;
	.reg .b64 	%rd<13>;
	// demoted variable
	.shared .align 4 .b8 _ZZ8stentialPKiPiE3tmp[280];
	ld.param.u64 	%rd3, [_Z8stentialPKiPi_param_0];
	ld.param.u64 	%rd2, [_Z8stentialPKiPi_param_1];
	cvta.to.global.u64 	%rd1, %rd3;
	mov.u32 	%r7, %tid.x;
	mov.u32 	%r8, %ctaid.x;
	mov.u32 	%r9, %ntid.x;
	mad.lo.s32 	%r1, %r8, %r9, %r7;
	mul.wide.u32 	%rd4, %r1, 4;
	add.s64 	%rd5, %rd1, %rd4;
	ld.global.u32 	%r10, [%rd5];
	shl.b32 	%r11, %r7, 2;
	mov.u32 	%r12, _ZZ8stentialPKiPiE3tmp;
	add.s32 	%r2, %r12, %r11;
	st.shared.u32 	[%r2+40], %r10;
	setp.gt.u32 	%p1, %r7, 9;
	@%p1 bra 	$L__BB1_6;
	setp.lt.u32 	%p2, %r1, 10;
	mov.b32 	%r57, 0;
	@%p2 bra 	$L__BB1_3;
	add.s32 	%r14, %r1, -10;
	mul.wide.u32 	%rd6, %r14, 4;
	add.s64 	%rd7, %rd1, %rd6;
	ld.global.u32 	%r57, [%rd7];
$L__BB1_3:
	st.shared.u32 	[%r2], %r57;
	add.s32 	%r16, %r1, -1951;
	setp.lt.u32 	%p3, %r16, -2001;
	mov.b32 	%r58, 0;
	@%p3 bra 	$L__BB1_5;
	add.s32 	%r17, %r1, 50;
	mul.wide.u32 	%rd8, %r17, 4;
	add.s64 	%rd9, %rd1, %rd8;
	ld.global.u32 	%r58, [%rd9];
$L__BB1_5:
	st.shared.u32 	[%r2+240], %r58;
$L__BB1_6:
	bar.sync 	0;
	ld.shared.u32 	%r18, [%r2];
	ld.shared.u32 	%r19, [%r2+4];
	add.s32 	%r20, %r19, %r18;
	ld.shared.u32 	%r21, [%r2+8];
	add.s32 	%r22, %r21, %r20;
	ld.shared.u32 	%r23, [%r2+12];
	add.s32 	%r24, %r23, %r22;
	ld.shared.u32 	%r25, [%r2+16];
	add.s32 	%r26, %r25, %r24;
	ld.shared.u32 	%r27, [%r2+20];
	add.s32 	%r28, %r27, %r26;
	ld.shared.u32 	%r29, [%r2+24];
	add.s32 	%r30, %r29, %r28;
	ld.shared.u32 	%r31, [%r2+28];
	add.s32 	%r32, %r31, %r30;
	ld.shared.u32 	%r33, [%r2+32];
	add.s32 	%r34, %r33, %r32;
	ld.shared.u32 	%r35, [%r2+36];
	add.s32 	%r36, %r35, %r34;
	ld.shared.u32 	%r37, [%r2+40];
	add.s32 	%r38, %r37, %r36;
	ld.shared.u32 	%r39, [%r2+44];
	add.s32 	%r40, %r39, %r38;
	ld.shared.u32 	%r41, [%r2+48];
	add.s32 	%r42, %r41, %r40;
	ld.shared.u32 	%r43, [%r2+52];
	add.s32 	%r44, %r43, %r42;
	ld.shared.u32 	%r45, [%r2+56];
	add.s32 	%r46, %r45, %r44;
	ld.shared.u32 	%r47, [%r2+60];
	add.s32 	%r48, %r47, %r46;
	ld.shared.u32 	%r49, [%r2+64];
	add.s32 	%r50, %r49, %r48;
	ld.shared.u32 	%r51, [%r2+68];
	add.s32 	%r52, %r51, %r50;
	ld.shared.u32 	%r53, [%r2+72];
	add.s32 	%r54, %r53, %r52;
	ld.shared.u32 	%r55, [%r2+76];
	add.s32 	%r56, %r55, %r54;
	cvta.to.global.u64 	%rd10, %rd2;
	add.s64 	%rd12, %rd10, %rd4;
	st.global.u32 	[%rd12], %r56;
	ret;

}


// ===== COMPILED SASS (sm_100) =====

	.target	sm_100

	.elftype	@"ET_EXEC"


//--------------------- .note.nv.tkinfo           --------------------------
	.section	.note.nv.tkinfo,"",@"SHT_NOTE"
	.sectionflags	@"SHF_NOTE_NV_TKINFO"
	.tkinfo
        /*0018*/ 	.word	0x00000002
        /*0030*/ 	.string	""
        /*0030*/ 	.string	"ptxas"
        /*0030*/ 	.string	"Cuda compilation tools, release 13.0, V13.0.88"
        /*0030*/ 	.string	"Build cuda_13.0.r13.0/compiler.36424714_0"
        /*0030*/ 	.string	"-arch sm_100 -m 64 "



//--------------------- .note.nv.cuinfo           --------------------------
	.section	.note.nv.cuinfo,"",@"SHT_NOTE"
	.sectionflags	@"SHF_NOTE_NV_CUINFO"
        /*0018*/ 	.short	0x0002
        /*001a*/ 	.short	0x0064
        /*001c*/ 	.short	0x0082
	.zero		2


//--------------------- .nv.info                  --------------------------
	.section	.nv.info,"",@"SHT_CUDA_INFO"
	.align	4


	//----- nvinfo : EIATTR_REGCOUNT
	.align		4
        /*0000*/ 	.byte	0x04, 0x2f
        /*0002*/ 	.short	(.L_1 - .L_0)
	.align		4
.L_0:
        /*0004*/ 	.word	index@(_Z3addPKiS0_Pi)
        /*0008*/ 	.word	0x0000000c


	//----- nvinfo : EIATTR_FRAME_SIZE
	.align		4
.L_1:
        /*000c*/ 	.byte	0x04, 0x11
        /*000e*/ 	.short	(.L_3 - .L_2)
	.align		4
.L_2:
        /*0010*/ 	.word	index@(_Z3addPKiS0_Pi)
        /*0014*/ 	.word	0x00000000


	//----- nvinfo : EIATTR_REGCOUNT
	.align		4
.L_3:
        /*0018*/ 	.byte	0x04, 0x2f
        /*001a*/ 	.short	(.L_5 - .L_4)
	.align		4
.L_4:
        /*001c*/ 	.word	index@(_Z8stentialPKiPi)
        /*0020*/ 	.word	0x00000019


	//----- nvinfo : EIATTR_FRAME_SIZE
	.align		4
.L_5:
        /*0024*/ 	.byte	0x04, 0x11
        /*0026*/ 	.short	(.L_7 - .L_6)
	.align		4
.L_6:
        /*0028*/ 	.word	index@(_Z8stentialPKiPi)
        /*002c*/ 	.word	0x00000000


	//----- nvinfo : EIATTR_MIN_STACK_SIZE
	.align		4
.L_7:
        /*0030*/ 	.byte	0x04, 0x12
        /*0032*/ 	.short	(.L_9 - .L_8)
	.align		4
.L_8:
        /*0034*/ 	.word	index@(_Z8stentialPKiPi)
        /*0038*/ 	.word	0x00000000


	//----- nvinfo : EIATTR_MIN_STACK_SIZE
	.align		4
.L_9:
        /*003c*/ 	.byte	0x04, 0x12
        /*003e*/ 	.short	(.L_11 - .L_10)
	.align		4
.L_10:
        /*0040*/ 	.word	index@(_Z3addPKiS0_Pi)
        /*0044*/ 	.word	0x00000000
.L_11:


//--------------------- .nv.compat                --------------------------
	.section	.nv.compat,"",@"SHT_CUDA_COMPAT_INFO"
	.align	4
        /*0000*/ 	.byte	0x02, 0x09, 0x00, 0x00, 0x02, 0x02, 0x01, 0x00, 0x02, 0x05, 0x05, 0x00, 0x03, 0x07, 0x01, 0x01
        /*0010*/ 	.byte	0x02, 0x03, 0x00, 0x00, 0x02, 0x06, 0x01, 0x00, 0x04, 0x0b, 0x08, 0x00, 0x09, 0x00, 0x00, 0x00
        /*0020*/ 	.byte	0x00, 0x00, 0x00, 0x00


//--------------------- .nv.info._Z8stentialPKiPi --------------------------
	.section	.nv.info._Z8stentialPKiPi,"",@"SHT_CUDA_INFO"
	.sectionflags	@""
	.align	4


	//----- nvinfo : EIATTR_CUDA_API_VERSION
	.align		4
        /*0000*/ 	.byte	0x04, 0x37
        /*0002*/ 	.short	(.L_13 - .L_12)
.L_12:
        /*0004*/ 	.word	0x00000082


	//----- nvinfo : EIATTR_KPARAM_INFO
	.align		4
.L_13:
        /*0008*/ 	.byte	0x04, 0x17
        /*000a*/ 	.short	(.L_15 - .L_14)
.L_14:
        /*000c*/ 	.word	0x00000000
        /*0010*/ 	.short	0x0001
        /*0012*/ 	.short	0x0008
        /*0014*/ 	.byte	0x00, 0xf5, 0x21, 0x00


	//----- nvinfo : EIATTR_KPARAM_INFO
	.align		4
.L_15:
        /*0018*/ 	.byte	0x04, 0x17
        /*001a*/ 	.short	(.L_17 - .L_16)
.L_16:
        /*001c*/ 	.word	0x00000000
        /*0020*/ 	.short	0x0000
        /*0022*/ 	.short	0x0000
        /*0024*/ 	.byte	0x00, 0xf5, 0x21, 0x00


	//----- nvinfo : EIATTR_SPARSE_MMA_MASK
	.align		4
.L_17:
        /*0028*/ 	.byte	0x03, 0x50
        /*002a*/ 	.short	0x0000


	//----- nvinfo : EIATTR_MAXREG_COUNT
	.align		4
        /*002c*/ 	.byte	0x03, 0x1b
        /*002e*/ 	.short	0x00ff


	//----- nvinfo : EIATTR_NUM_BARRIERS
	.align		4
        /*0030*/ 	.byte	0x02, 0x4c
        /*0032*/ 	.byte	0x01
	.zero		1


	//----- nvinfo : EIATTR_MERCURY_ISA_VERSION
	.align		4
        /*0034*/ 	.byte	0x03, 0x5f
        /*0036*/ 	.short	0x0101


	//----- nvinfo : EIATTR_VRC_CTA_INIT_COUNT
	.align		4
        /*0038*/ 	.byte	0x02, 0x4a
	.zero		1
	.zero		1


	//----- nvinfo : EIATTR_EXIT_INSTR_OFFSETS
	.align		4
        /*003c*/ 	.byte	0x04, 0x1c
        /*003e*/ 	.short	(.L_19 - .L_18)


	//   ....[0]....
.L_18:
        /*0040*/ 	.word	0x00000410


	//----- nvinfo : EIATTR_CRS_STACK_SIZE
	.align		4
.L_19:
        /*0044*/ 	.byte	0x04, 0x1e
        /*0046*/ 	.short	(.L_21 - .L_20)
.L_20:
        /*0048*/ 	.word	0x00000000


	//----- nvinfo : EIATTR_CBANK_PARAM_SIZE
	.align		4
.L_21:
        /*004c*/ 	.byte	0x03, 0x19
        /*004e*/ 	.short	0x0010


	//----- nvinfo : EIATTR_PARAM_CBANK
	.align		4
        /*0050*/ 	.byte	0x04, 0x0a
        /*0052*/ 	.short	(.L_23 - .L_22)
	.align		4
.L_22:
        /*0054*/ 	.word	index@(.nv.constant0._Z8stentialPKiPi)
        /*0058*/ 	.short	0x0380
        /*005a*/ 	.short	0x0010


	//----- nvinfo : EIATTR_SW_WAR
	.align		4
.L_23:
        /*005c*/ 	.byte	0x04, 0x36
        /*005e*/ 	.short	(.L_25 - .L_24)
.L_24:
        /*0060*/ 	.word	0x00000008
.L_25:


//--------------------- .nv.info._Z3addPKiS0_Pi   --------------------------
	.section	.nv.info._Z3addPKiS0_Pi,"",@"SHT_CUDA_INFO"
	.sectionflags	@""
	.align	4


	//----- nvinfo : EIATTR_CUDA_API_VERSION
	.align		4
        /*0000*/ 	.byte	0x04, 0x37
        /*0002*/ 	.short	(.L_27 - .L_26)
.L_26:
        /*0004*/ 	.word	0x00000082


	//----- nvinfo : EIATTR_KPARAM_INFO
	.align		4
.L_27:
        /*0008*/ 	.byte	0x04, 0x17
        /*000a*/ 	.short	(.L_29 - .L_28)
.L_28:
        /*000c*/ 	.word	0x00000000
        /*0010*/ 	.short	0x0002
        /*0012*/ 	.short	0x0010
        /*0014*/ 	.byte	0x00, 0xf5, 0x21, 0x00


	//----- nvinfo : EIATTR_KPARAM_INFO
	.align		4
.L_29:
        /*0018*/ 	.byte	0x04, 0x17
        /*001a*/ 	.short	(.L_31 - .L_30)
.L_30:
        /*001c*/ 	.word	0x00000000
        /*0020*/ 	.short	0x0001
        /*0022*/ 	.short	0x0008
        /*0024*/ 	.byte	0x00, 0xf5, 0x21, 0x00


	//----- nvinfo : EIATTR_KPARAM_INFO
	.align		4
.L_31:
        /*0028*/ 	.byte	0x04, 0x17
        /*002a*/ 	.short	(.L_33 - .L_32)
.L_32:
        /*002c*/ 	.word	0x00000000
        /*0030*/ 	.short	0x0000
        /*0032*/ 	.short	0x0000
        /*0034*/ 	.byte	0x00, 0xf5, 0x21, 0x00


	//----- nvinfo : EIATTR_SPARSE_MMA_MASK
	.align		4
.L_33:
        /*0038*/ 	.byte	0x03, 0x50
        /*003a*/ 	.short	0x0000


	//----- nvinfo : EIATTR_MAXREG_COUNT
	.align		4
        /*003c*/ 	.byte	0x03, 0x1b
        /*003e*/ 	.short	0x00ff


	//----- nvinfo : EIATTR_MERCURY_ISA_VERSION
	.align		4
        /*0040*/ 	.byte	0x03, 0x5f
        /*0042*/ 	.short	0x0101


	//----- nvinfo : EIATTR_VRC_CTA_INIT_COUNT
	.align		4
        /*0044*/ 	.byte	0x02, 0x4a
	.zero		1
	.zero		1


	//----- nvinfo : EIATTR_EXIT_INSTR_OFFSETS
	.align		4
        /*0048*/ 	.byte	0x04, 0x1c
        /*004a*/ 	.short	(.L_35 - .L_34)


	//   ....[0]....
.L_34:
        /*004c*/ 	.word	0x00000100


	//----- nvinfo : EIATTR_CBANK_PARAM_SIZE
	.align		4
.L_35:
        /*0050*/ 	.byte	0x03, 0x19
        /*0052*/ 	.short	0x0018


	//----- nvinfo : EIATTR_PARAM_CBANK
	.align		4
        /*0054*/ 	.byte	0x04, 0x0a
        /*0056*/ 	.short	(.L_37 - .L_36)
	.align		4
.L_36:
        /*0058*/ 	.word	index@(.nv.constant0._Z3addPKiS0_Pi)
        /*005c*/ 	.short	0x0380
        /*005e*/ 	.short	0x0018


	//----- nvinfo : EIATTR_SW_WAR
	.align		4
.L_37:
        /*0060*/ 	.byte	0x04, 0x36
        /*0062*/ 	.short	(.L_39 - .L_38)
.L_38:
        /*0064*/ 	.word	0x00000008
.L_39:


//--------------------- .nv.callgraph             --------------------------
	.section	.nv.callgraph,"",@"SHT_CUDA_CALLGRAPH"
	.align	4
	.sectionentsize	8
	.align		4
        /*0000*/ 	.word	0x00000000
	.align		4
        /*0004*/ 	.word	0xffffffff
	.align		4
        /*0008*/ 	.word	0x00000000
	.align		4
        /*000c*/ 	.word	0xfffffffe
	.align		4
        /*0010*/ 	.word	0x00000000
	.align		4
        /*0014*/ 	.word	0xfffffffd
	.align		4
        /*0018*/ 	.word	0x00000000
	.align		4
        /*001c*/ 	.word	0xfffffffc


//--------------------- .text._Z8stentialPKiPi    --------------------------
	.section	.text._Z8stentialPKiPi,"ax",@progbits
	.align	128
        .global         _Z8stentialPKiPi
        .type           _Z8stentialPKiPi,@function
        .size           _Z8stentialPKiPi,(.L_x_4 - _Z8stentialPKiPi)
        .other          _Z8stentialPKiPi,@"STO_CUDA_ENTRY STV_DEFAULT"
_Z8stentialPKiPi:
.text._Z8stentialPKiPi:
[----:B------:R-:W-:Y:S01]  /*0000*/  LDC R1, c[0x0][0x37c] ;  /* 0x0000df00ff017b82 */ /* 0x000fe20000000800 */
[----:B------:R-:W0:Y:S07]  /*0010*/  S2R R3, SR_TID.X ;  /* 0x0000000000037919 */ /* 0x000e2e0000002100 */
[----:B------:R-:W0:Y:S01]  /*0020*/  S2UR UR4, SR_CTAID.X ;  /* 0x00000000000479c3 */ /* 0x000e220000002500 */
[----:B------:R-:W1:Y:S07]  /*0030*/  LDCU.64 UR6, c[0x0][0x358] ;  /* 0x00006b00ff0677ac */ /* 0x000e6e0008000a00 */
[----:B------:R-:W0:Y:S08]  /*0040*/  LDC R0, c[0x0][0x360] ;  /* 0x0000d800ff007b82 */ /* 0x000e300000000800 */
[----:B------:R-:W2:Y:S01]  /*0050*/  LDC.64 R6, c[0x0][0x380] ;  /* 0x0000e000ff067b82 */ /* 0x000ea20000000a00 */
[----:B0-----:R-:W-:-:S04]  /*0060*/  IMAD R0, R0, UR4, R3 ;  /* 0x0000000400007c24 */ /* 0x001fc8000f8e0203 */
[----:B--2---:R-:W-:-:S06]  /*0070*/  IMAD.WIDE.U32 R4, R0, 0x4, R6 ;  /* 0x0000000400047825 */ /* 0x004fcc00078e0006 */
[----:B-1----:R-:W2:Y:S01]  /*0080*/  LDG.E R5, desc[UR6][R4.64] ;  /* 0x0000000604057981 */ /* 0x002ea2000c1e1900 */
[----:B------:R-:W0:Y:S01]  /*0090*/  S2UR UR5, SR_CgaCtaId ;  /* 0x00000000000579c3 */ /* 0x000e220000008800 */
[----:B------:R-:W-:Y:S01]  /*00a0*/  UMOV UR4, 0x400 ;  /* 0x0000040000047882 */ /* 0x000fe20000000000 */
[----:B------:R-:W-:Y:S01]  /*00b0*/  ISETP.GT.U32.AND P0, PT, R3, 0x9, PT ;  /* 0x000000090300780c */ /* 0x000fe20003f04070 */
[----:B------:R-:W-:Y:S01]  /*00c0*/  BSSY.RECONVERGENT B0, `(.L_x_0) ;  /* 0x0000012000007945 */ /* 0x000fe20003800200 */
[----:B0-----:R-:W-:-:S06]  /*00d0*/  ULEA UR4, UR5, UR4, 0x18 ;  /* 0x0000000405047291 */ /* 0x001fcc000f8ec0ff */
[----:B------:R-:W-:-:S05]  /*00e0*/  LEA R2, R3, UR4, 0x2 ;  /* 0x0000000403027c11 */ /* 0x000fca000f8e10ff */
[----:B--2---:R0:W-:Y:S01]  /*00f0*/  STS [R2+0x28], R5 ;  /* 0x0000280502007388 */ /* 0x0041e20000000800 */
[----:B------:R-:W-:Y:S05]  /*0100*/  @P0 BRA `(.L_x_1) ;  /* 0x0000000000340947 */ /* 0x000fea0003800000 */
[C---:B------:R-:W-:Y:S01]  /*0110*/  VIADD R3, R0.reuse, 0xfffff861 ;  /* 0xfffff86100037836 */ /* 0x040fe20000000000 */
[----:B------:R-:W-:-:S04]  /*0120*/  ISETP.GE.U32.AND P0, PT, R0, 0xa, PT ;  /* 0x0000000a0000780c */ /* 0x000fc80003f06070 */
[----:B------:R-:W-:Y:S01]  /*0130*/  ISETP.GE.U32.AND P1, PT, R3, -0x7d1, PT ;  /* 0xfffff82f0300780c */ /* 0x000fe20003f26070 */
[----:B------:R-:W-:-:S08]  /*0140*/  IMAD.MOV.U32 R3, RZ, RZ, RZ ;  /* 0x000000ffff037224 */ /* 0x000fd000078e00ff */
[----:B0-----:R-:W-:-:S04]  /*0150*/  @P0 VIADD R5, R0, 0xfffffff6 ;  /* 0xfffffff600050836 */ /* 0x001fc80000000000 */
[----:B------:R-:W-:Y:S02]  /*0160*/  @P1 VIADD R9, R0, 0x32 ;  /* 0x0000003200091836 */ /* 0x000fe40000000000 */
[----:B------:R-:W-:-:S04]  /*0170*/  @P0 IMAD.WIDE.U32 R4, R5, 0x4, R6 ;  /* 0x0000000405040825 */ /* 0x000fc800078e0006 */
[----:B------:R-:W-:Y:S01]  /*0180*/  @P1 IMAD.WIDE.U32 R6, R9, 0x4, R6 ;  /* 0x0000000409061825 */ /* 0x000fe200078e0006 */
[----:B------:R-:W2:Y:S03]  /*0190*/  @P0 LDG.E R3, desc[UR6][R4.64] ;  /* 0x0000000604030981 */ /* 0x000ea6000c1e1900 */
[----:B------:R-:W-:-:S06]  /*01a0*/  IMAD.MOV.U32 R9, RZ, RZ, RZ ;  /* 0x000000ffff097224 */ /* 0x000fcc00078e00ff */
[----:B------:R-:W3:Y:S04]  /*01b0*/  @P1 LDG.E R9, desc[UR6][R6.64] ;  /* 0x0000000606091981 */ /* 0x000ee8000c1e1900 */
[----:B--2---:R1:W-:Y:S04]  /*01c0*/  STS [R2], R3 ;  /* 0x0000000302007388 */ /* 0x0043e80000000800 */
[----:B---3--:R1:W-:Y:S02]  /*01d0*/  STS [R2+0xf0], R9 ;  /* 0x0000f00902007388 */ /* 0x0083e40000000800 */
.L_x_1:
[----:B------:R-:W-:Y:S05]  /*01e0*/  BSYNC.RECONVERGENT B0 ;  /* 0x0000000000007941 */ /* 0x000fea0003800200 */
.L_x_0:
[----:B------:R-:W-:Y:S06]  /*01f0*/  BAR.SYNC.DEFER_BLOCKING 0x0 ;  /* 0x0000000000007b1d */ /* 0x000fec0000010000 */
[----:B------:R-:W-:Y:S04]  /*0200*/  LDS R4, [R2] ;  /* 0x0000000002047984 */ /* 0x000fe80000000800 */
[----:B0-----:R-:W-:Y:S04]  /*0210*/  LDS R5, [R2+0x4] ;  /* 0x0000040002057984 */ /* 0x001fe80000000800 */
[----:B------:R-:W0:Y:S04]  /*0220*/  LDS R12, [R2+0x8] ;  /* 0x00000800020c7984 */ /* 0x000e280000000800 */
[----:B------:R-:W-:Y:S04]  /*0230*/  LDS R13, [R2+0xc] ;  /* 0x00000c00020d7984 */ /* 0x000fe80000000800 */
[----:B------:R-:W2:Y:S04]  /*0240*/  LDS R14, [R2+0x10] ;  /* 0x00001000020e7984 */ /* 0x000ea80000000800 */
[----:B------:R-:W-:Y:S04]  /*0250*/  LDS R15, [R2+0x14] ;  /* 0x00001400020f7984 */ /* 0x000fe80000000800 */
[----:B------:R-:W3:Y:S04]  /*0260*/  LDS R16, [R2+0x18] ;  /* 0x0000180002107984 */ /* 0x000ee80000000800 */
[----:B------:R-:W-:Y:S04]  /*0270*/  LDS R18, [R2+0x1c] ;  /* 0x00001c0002127984 */ /* 0x000fe80000000800 */
[----:B------:R-:W4:Y:S04]  /*0280*/  LDS R17, [R2+0x20] ;  /* 0x0000200002117984 */ /* 0x000f280000000800 */
[----:B------:R-:W-:Y:S04]  /*0290*/  LDS R20, [R2+0x24] ;  /* 0x0000240002147984 */ /* 0x000fe80000000800 */
[----:B------:R-:W5:Y:S04]  /*02a0*/  LDS R19, [R2+0x28] ;  /* 0x0000280002137984 */ /* 0x000f680000000800 */
[----:B------:R-:W-:Y:S04]  /*02b0*/  LDS R22, [R2+0x2c] ;  /* 0x00002c0002167984 */ /* 0x000fe80000000800 */
[----:B------:R-:W5:Y:S01]  /*02c0*/  LDS R21, [R2+0x30] ;  /* 0x0000300002157984 */ /* 0x000f620000000800 */
[----:B0-----:R-:W-:-:S03]  /*02d0*/  IADD3 R4, PT, PT, R12, R5, R4 ;  /* 0x000000050c047210 */ /* 0x001fc60007ffe004 */
[----:B------:R-:W-:Y:S04]  /*02e0*/  LDS R11, [R2+0x34] ;  /* 0x00003400020b7984 */ /* 0x000fe80000000800 */
[----:B------:R-:W0:Y:S01]  /*02f0*/  LDS R10, [R2+0x38] ;  /* 0x00003800020a7984 */ /* 0x000e220000000800 */
[----:B--2---:R-:W-:-:S03]  /*0300*/  IADD3 R4, PT, PT, R14, R13, R4 ;  /* 0x0000000d0e047210 */ /* 0x004fc60007ffe004 */
[----:B-1----:R-:W-:Y:S04]  /*0310*/  LDS R9, [R2+0x3c] ;  /* 0x00003c0002097984 */ /* 0x002fe80000000800 */
[----:B------:R-:W1:Y:S01]  /*0320*/  LDS R8, [R2+0x40] ;  /* 0x0000400002087984 */ /* 0x000e620000000800 */
[----:B---3--:R-:W-:Y:S02]  /*0330*/  IADD3 R15, PT, PT, R16, R15, R4 ;  /* 0x0000000f100f7210 */ /* 0x008fe40007ffe004 */
[----:B------:R-:W2:Y:S01]  /*0340*/  LDC.64 R4, c[0x0][0x388] ;  /* 0x0000e200ff047b82 */ /* 0x000ea20000000a00 */
[----:B------:R-:W-:Y:S04]  /*0350*/  LDS R7, [R2+0x44] ;  /* 0x0000440002077984 */ /* 0x000fe80000000800 */
[----:B------:R-:W3:Y:S01]  /*0360*/  LDS R6, [R2+0x48] ;  /* 0x0000480002067984 */ /* 0x000ee20000000800 */
[----:B----4-:R-:W-:-:S03]  /*0370*/  IADD3 R15, PT, PT, R17, R18, R15 ;  /* 0x00000012110f7210 */ /* 0x010fc60007ffe00f */
[----:B------:R-:W4:Y:S01]  /*0380*/  LDS R3, [R2+0x4c] ;  /* 0x00004c0002037984 */ /* 0x000f220000000800 */
[----:B-----5:R-:W-:-:S04]  /*0390*/  IADD3 R15, PT, PT, R19, R20, R15 ;  /* 0x00000014130f7210 */ /* 0x020fc80007ffe00f */
[----:B------:R-:W-:Y:S01]  /*03a0*/  IADD3 R15, PT, PT, R21, R22, R15 ;  /* 0x00000016150f7210 */ /* 0x000fe20007ffe00f */
[----:B--2---:R-:W-:-:S03]  /*03b0*/  IMAD.WIDE.U32 R4, R0, 0x4, R4 ;  /* 0x0000000400047825 */ /* 0x004fc600078e0004 */
[----:B0-----:R-:W-:-:S04]  /*03c0*/  IADD3 R10, PT, PT, R10, R11, R15 ;  /* 0x0000000b0a0a7210 */ /* 0x001fc80007ffe00f */
[----:B-1----:R-:W-:-:S04]  /*03d0*/  IADD3 R8, PT, PT, R8, R9, R10 ;  /* 0x0000000908087210 */ /* 0x002fc80007ffe00a */
[----:B---3--:R-:W-:-:S05]  /*03e0*/  IADD3 R6, PT, PT, R6, R7, R8 ;  /* 0x0000000706067210 */ /* 0x008fca0007ffe008 */
[----:B----4-:R-:W-:-:S05]  /*03f0*/  IMAD.IADD R3, R6, 0x1, R3 ;  /* 0x0000000106037824 */ /* 0x010fca00078e0203 */
[----:B------:R-:W-:Y:S01]  /*0400*/  STG.E desc[UR6][R4.64], R3 ;  /* 0x0000000304007986 */ /* 0x000fe2000c101906 */
[----:B------:R-:W-:Y:S05]  /*0410*/  EXIT ;  /* 0x000000000000794d */ /* 0x000fea0003800000 */
.L_x_2:
[----:B------:R-:W-:-:S00]  /*0420*/  BRA `(.L_x_2) ;  /* 0xfffffffc00fc7947 */ /* 0x000fc0000383ffff */
[----:B------:R-:W-:-:S00]  /*0430*/  NOP ;  /* 0x0000000000007918 */ /* 0x000fc00000000000 */
        /* <DEDUP_REMOVED lines=12> */
.L_x_4:


//--------------------- .text._Z3addPKiS0_Pi      --------------------------
	.section	.text._Z3addPKiS0_Pi,"ax",@progbits
	.align	128
        .global         _Z3addPKiS0_Pi
        .type           _Z3addPKiS0_Pi,@function
        .size           _Z3addPKiS0_Pi,(.L_x_5 - _Z3addPKiS0_Pi)
        .other          _Z3addPKiS0_Pi,@"STO_CUDA_ENTRY STV_DEFAULT"
_Z3addPKiS0_Pi:
.text._Z3addPKiS0_Pi:
[----:B------:R-:W-:Y:S01]  /*0000*/  LDC R1, c[0x0][0x37c] ;  /* 0x0000df00ff017b82 */ /* 0x000fe20000000800 */
[----:B------:R-:W0:Y:S07]  /*0010*/  S2R R9, SR_TID.X ;  /* 0x0000000000097919 */ /* 0x000e2e0000002100 */
[----:B------:R-:W0:Y:S01]  /*0020*/  S2UR UR6, SR_CTAID.X ;  /* 0x00000000000679c3 */ /* 0x000e220000002500 */
[----:B------:R-:W1:Y:S07]  /*0030*/  LDCU.64 UR4, c[0x0][0x358] ;  /* 0x00006b00ff0477ac */ /* 0x000e6e0008000a00 */
[----:B------:R-:W0:Y:S08]  /*0040*/  LDC R0, c[0x0][0x360] ;  /* 0x0000d800ff007b82 */ /* 0x000e300000000800 */
[----:B------:R-:W2:Y:S08]  /*0050*/  LDC.64 R2, c[0x0][0x380] ;  /* 0x0000e000ff027b82 */ /* 0x000eb00000000a00 */
[----:B------:R-:W3:Y:S01]  /*0060*/  LDC.64 R4, c[0x0][0x388] ;  /* 0x0000e200ff047b82 */ /* 0x000ee20000000a00 */
[----:B0-----:R-:W-:-:S07]  /*0070*/  IMAD R9, R0, UR6, R9 ;  /* 0x0000000600097c24 */ /* 0x001fce000f8e0209 */
[----:B------:R-:W0:Y:S01]  /*0080*/  LDC.64 R6, c[0x0][0x390] ;  /* 0x0000e400ff067b82 */ /* 0x000e220000000a00 */
[----:B--2---:R-:W-:-:S06]  /*0090*/  IMAD.WIDE.U32 R2, R9, 0x4, R2 ;  /* 0x0000000409027825 */ /* 0x004fcc00078e0002 */
[----:B-1----:R-:W2:Y:S01]  /*00a0*/  LDG.E R2, desc[UR4][R2.64] ;  /* 0x0000000402027981 */ /* 0x002ea2000c1e1900 */
[----:B---3--:R-:W-:-:S06]  /*00b0*/  IMAD.WIDE.U32 R4, R9, 0x4, R4 ;  /* 0x0000000409047825 */ /* 0x008fcc00078e0004 */
[----:B------:R-:W2:Y:S01]  /*00c0*/  LDG.E R5, desc[UR4][R4.64] ;  /* 0x0000000404057981 */ /* 0x000ea2000c1e1900 */
[----:B0-----:R-:W-:Y:S01]  /*00d0*/  IMAD.WIDE.U32 R6, R9, 0x4, R6 ;  /* 0x0000000409067825 */ /* 0x001fe200078e0006 */
[----:B--2---:R-:W-:-:S05]  /*00e0*/  IADD3 R9, PT, PT, R2, R5, RZ ;  /* 0x0000000502097210 */ /* 0x004fca0007ffe0ff */
[----:B------:R-:W-:Y:S01]  /*00f0*/  STG.E desc[UR4][R6.64], R9 ;  /* 0x0000000906007986 */ /* 0x000fe2000c101904 */
[----:B------:R-:W-:Y:S05]  /*0100*/  EXIT ;  /* 0x000000000000794d */ /* 0x000fea0003800000 */
.L_x_3:
        /* <DEDUP_REMOVED lines=15> */
.L_x_5:


//--------------------- .nv.shared._Z8stentialPKiPi --------------------------
	.section	.nv.shared._Z8stentialPKiPi,"aw",@nobits
	.sectionflags	@""
	.align	4
.nv.shared._Z8stentialPKiPi:
	.zero		1304


//--------------------- .nv.shared.reserved.0     --------------------------
	.section	.nv.shared.reserved.0,"aw",@nobits
	.weak		__nv_reservedSMEM_offset_0_alias
	.size		__nv_reservedSMEM_offset_0_alias, 0, 64
	.other		__nv_reservedSMEM_offset_0_alias,@"STO_CUDA_RESERVED_SHARED STV_DEFAULT"
__nv_reservedSMEM_offset_0_alias:
	.zero		0
	.zero		64


//--------------------- .nv.constant0._Z8stentialPKiPi --------------------------
	.section	.nv.constant0._Z8stentialPKiPi,"a",@progbits
	.sectionflags	@""
	.align	4
.nv.constant0._Z8stentialPKiPi:
	.zero		912


//--------------------- .nv.constant0._Z3addPKiS0_Pi --------------------------
	.section	.nv.constant0._Z3addPKiS0_Pi,"a",@progbits
	.sectionflags	@""
	.align	4
.nv.constant0._Z3addPKiS0_Pi:
	.zero		920


//--------------------- SYMBOLS --------------------------

	.type		.nv.reservedSmem.offset0,@object
	.size		.nv.reservedSmem.offset0,0x4
	.type		.nv.reservedSmem.cap,@object
	.size		.nv.reservedSmem.cap,0x4
